	.headerflags	@"EF_CUDA_TEXMODE_UNIFIED EF_CUDA_64BIT_ADDRESS EF_CUDA_ACCELERATORS EF_CUDA_SM90 EF_CUDA_VIRTUAL_SM(EF_CUDA_SM90)"
	.elftype	@"ET_EXEC"


//--------------------- .nv.info                  --------------------------
	.section	.nv.info,"",@"SHT_CUDA_INFO"
	.align	4


	//----- nvinfo : EIATTR_REGCOUNT
	.align		4
        /*0000*/ 	.byte	0x04, 0x2f
        /*0002*/ 	.short	(.L_1 - .L_0)
	.align		4
.L_0:
        /*0004*/ 	.word	index@(triton_poi_fused__to_copy_1)
        /*0008*/ 	.word	0x00000009


	//----- nvinfo : EIATTR_MIN_STACK_SIZE
	.align		4
.L_1:
        /*000c*/ 	.byte	0x04, 0x12
        /*000e*/ 	.short	(.L_3 - .L_2)
	.align		4
.L_2:
        /*0010*/ 	.word	index@(triton_poi_fused__to_copy_1)
        /*0014*/ 	.word	0x00000000


	//----- nvinfo : EIATTR_FRAME_SIZE
	.align		4
.L_3:
        /*0018*/ 	.byte	0x04, 0x11
        /*001a*/ 	.short	(.L_5 - .L_4)
	.align		4
.L_4:
        /*001c*/ 	.word	index@(triton_poi_fused__to_copy_1)
        /*0020*/ 	.word	0x00000000


	//----- nvinfo : EIATTR_MIN_STACK_SIZE
	.align		4
.L_5:
        /*0024*/ 	.byte	0x04, 0x12
        /*0026*/ 	.short	(.L_7 - .L_6)
	.align		4
.L_6:
        /*0028*/ 	.word	index@(triton_poi_fused__to_copy_1)
        /*002c*/ 	.word	0x00000000
.L_7:


//--------------------- .nv.info.triton_poi_fused__to_copy_1 --------------------------
	.section	.nv.info.triton_poi_fused__to_copy_1,"",@"SHT_CUDA_INFO"
	.sectionflags	@""
	.align	4


	//----- nvinfo : EIATTR_CUDA_API_VERSION
	.align		4
        /*0000*/ 	.byte	0x04, 0x37
        /*0002*/ 	.short	(.L_9 - .L_8)
.L_8:
        /*0004*/ 	.word	0x0000007c


	//----- nvinfo : EIATTR_KPARAM_INFO
	.align		4
.L_9:
        /*0008*/ 	.byte	0x04, 0x17
        /*000a*/ 	.short	(.L_11 - .L_10)
.L_10:
        /*000c*/ 	.word	0x00000000
        /*0010*/ 	.short	0x0001
        /*0012*/ 	.short	0x0008
        /*0014*/ 	.byte	0x00, 0xf0, 0x11, 0x00


	//----- nvinfo : EIATTR_KPARAM_INFO
	.align		4
.L_11:
        /*0018*/ 	.byte	0x04, 0x17
        /*001a*/ 	.short	(.L_13 - .L_12)
.L_12:
        /*001c*/ 	.word	0x00000000
        /*0020*/ 	.short	0x0000
        /*0022*/ 	.short	0x0000
        /*0024*/ 	.byte	0x00, 0xf4, 0x21, 0x00


	//----- nvinfo : EIATTR_SPARSE_MMA_MASK
	.align		4
.L_13:
        /*0028*/ 	.byte	0x03, 0x50
        /*002a*/ 	.short	0x0000


	//----- nvinfo : EIATTR_MAXREG_COUNT
	.align		4
        /*002c*/ 	.byte	0x03, 0x1b
        /*002e*/ 	.short	0x00ff


	//----- nvinfo : EIATTR_EXIT_INSTR_OFFSETS
	.align		4
        /*0030*/ 	.byte	0x04, 0x1c
        /*0032*/ 	.short	(.L_15 - .L_14)


	//   ....[0]....
.L_14:
        /*0034*/ 	.word	0x000000e0


	//   ....[1]....
        /*0038*/ 	.word	0x00000110


	//----- nvinfo : EIATTR_REQNTID
	.align		4
.L_15:
        /*003c*/ 	.byte	0x04, 0x10
        /*003e*/ 	.short	(.L_17 - .L_16)
.L_16:
        /*0040*/ 	.word	0x00000020
        /*0044*/ 	.word	0x00000001
        /*0048*/ 	.word	0x00000001


	//----- nvinfo : EIATTR_CBANK_PARAM_SIZE
	.align		4
.L_17:
        /*004c*/ 	.byte	0x03, 0x19
        /*004e*/ 	.short	0x000c


	//----- nvinfo : EIATTR_PARAM_CBANK
	.align		4
        /*0050*/ 	.byte	0x04, 0x0a
        /*0052*/ 	.short	(.L_19 - .L_18)
	.align		4
.L_18:
        /*0054*/ 	.word	index@(.nv.constant0.triton_poi_fused__to_copy_1)
        /*0058*/ 	.short	0x0210
        /*005a*/ 	.short	0x000c


	//----- nvinfo : EIATTR_SW_WAR
	.align		4
.L_19:
        /*005c*/ 	.byte	0x04, 0x36
        /*005e*/ 	.short	(.L_21 - .L_20)
.L_20:
        /*0060*/ 	.word	0x00000008
.L_21:


//--------------------- .nv.callgraph             --------------------------
	.section	.nv.callgraph,"",@"SHT_CUDA_CALLGRAPH"
	.align	4
	.sectionentsize	8
	.align		4
        /*0000*/ 	.word	0x00000000
	.align		4
        /*0004*/ 	.word	0xffffffff
	.align		4
        /*0008*/ 	.word	0x00000000
	.align		4
        /*000c*/ 	.word	0xfffffffe
	.align		4
        /*0010*/ 	.word	0x00000000
	.align		4
        /*0014*/ 	.word	0xfffffffd
	.align		4
        /*0018*/ 	.word	0x00000000
	.align		4
        /*001c*/ 	.word	0xfffffffc


//--------------------- .text.triton_poi_fused__to_copy_1 --------------------------
	.section	.text.triton_poi_fused__to_copy_1,"ax",@progbits
	.align	128
        .global         triton_poi_fused__to_copy_1
        .type           triton_poi_fused__to_copy_1,@function
        .size           triton_poi_fused__to_copy_1,(.L_x_1 - triton_poi_fused__to_copy_1)
        .other          triton_poi_fused__to_copy_1,@"STO_CUDA_ENTRY STV_DEFAULT"
triton_poi_fused__to_copy_1:
.text.triton_poi_fused__to_copy_1:
[----:B------:R-:W0:Y:S02]  /*0000*/  LDC R1, c[0x0][0x28] ;  /* 0x00000a00ff017b82 */ /* 0x000e240000000800 */
[----:B------:R-:W1:Y:S01]  /*0010*/  S2R R6, SR_TID.X ;  /* 0x0000000000067919 */ /* 0x000e620000002100 */
[----:B------:R-:W2:Y:S01]  /*0020*/  LDC.64 R2, c[0x0][0x210] ;  /* 0x00008400ff027b82 */ /* 0x000ea20000000a00 */
[----:B------:R-:W3:Y:S01]  /*0030*/  S2R R5, SR_CTAID.X ;  /* 0x0000000000057919 */ /* 0x000ee20000002500 */
[C---:B-1----:R-:W-:Y:S02]  /*0040*/  LOP3.LUT R0, R6.reuse, 0x3, RZ, 0xc0, !PT ;  /* 0x0000000306007812 */ /* 0x042fe400078ec0ff */
[----:B------:R-:W-:-:S03]  /*0050*/  LOP3.LUT P0, RZ, R6, 0x1c, RZ, 0xc0, !PT ;  /* 0x0000001c06ff7812 */ /* 0x000fc6000780c0ff */
[----:B---3--:R-:W-:-:S04]  /*0060*/  IMAD R5, R5, 0x4, R0 ;  /* 0x0000000405057824 */ /* 0x008fc800078e0200 */
[C---:B--2---:R-:W-:Y:S01]  /*0070*/  IMAD.WIDE R2, R5.reuse, 0x8, R2 ;  /* 0x0000000805027825 */ /* 0x044fe200078e0202 */
[----:B------:R-:W-:Y:S02]  /*0080*/  I2FP.F32.S32 R0, R5 ;  /* 0x0000000500007245 */ /* 0x000fe40000201400 */
[----:B------:R-:W-:-:S03]  /*0090*/  ISETP.LT.AND P0, PT, R5, 0x4, !P0 ;  /* 0x000000040500780c */ /* 0x000fc60004701270 */
[----:B------:R-:W-:-:S05]  /*00a0*/  FMUL R0, R0, 0.3333333432674407959 ;  /* 0x3eaaaaab00007820 */ /* 0x000fca0000400000 */
[----:B------:R-:W-:-:S04]  /*00b0*/  FMNMX R0, RZ, R0, !PT ;  /* 0x00000000ff007209 */ /* 0x000fc80007800000 */
[----:B------:R-:W1:Y:S02]  /*00c0*/  F2I.TRUNC.NTZ R4, R0 ;  /* 0x0000000000047305 */ /* 0x000e64000020f100 */
[----:B-1----:R-:W-:Y:S01]  /*00d0*/  SHF.R.S32.HI R5, RZ, 0x1f, R4 ;  /* 0x0000001fff057819 */ /* 0x002fe20000011404 */
[----:B------:R-:W-:Y:S06]  /*00e0*/  @!P0 EXIT ;  /* 0x000000000000894d */ /* 0x000fec0003800000 */
[----:B------:R-:W-:Y:S02]  /*00f0*/  ULDC.64 UR4, c[0x0][0x208] ;  /* 0x0000820000047ab9 */ /* 0x000fe40000000a00 */
[----:B------:R-:W-:Y:S01]  /*0100*/  STG.E.64 desc[UR4][R2.64], R4 ;  /* 0x0000000402007986 */ /* 0x000fe2000c101b04 */
[----:B------:R-:W-:Y:S05]  /*0110*/  EXIT ;  /* 0x000000000000794d */ /* 0x000fea0003800000 */
.L_x_0:
[----:B------:R-:W-:-:S00]  /*0120*/  BRA `(.L_x_0) ;  /* 0xfffffffc00fc7947 */ /* 0x000fc0000383ffff */
[----:B------:R-:W-:-:S00]  /*0130*/  NOP ;  /* 0x0000000000007918 */ /* 0x000fc00000000000 */
        /* <DEDUP_REMOVED lines=12> */
.L_x_1:


//--------------------- .nv.constant0.triton_poi_fused__to_copy_1 --------------------------
	.section	.nv.constant0.triton_poi_fused__to_copy_1,"a",@progbits
	.sectionflags	@""
	.align	4
.nv.constant0.triton_poi_fused__to_copy_1:
	.zero		540
